	.headerflags	@"EF_CUDA_TEXMODE_UNIFIED EF_CUDA_64BIT_ADDRESS EF_CUDA_ACCELERATORS EF_CUDA_SM90 EF_CUDA_VIRTUAL_SM(EF_CUDA_SM90)"
	.elftype	@"ET_EXEC"


//--------------------- .nv.info                  --------------------------
	.section	.nv.info,"",@"SHT_CUDA_INFO"
	.align	4


	//----- nvinfo : EIATTR_REGCOUNT
	.align		4
        /*0000*/ 	.byte	0x04, 0x2f
        /*0002*/ 	.short	(.L_3 - .L_2)
	.align		4
.L_2:
        /*0004*/ 	.word	index@(triton_poi_fused__native_batch_norm_legit_no_training_13)
        /*0008*/ 	.word	0x00000010


	//----- nvinfo : EIATTR_MIN_STACK_SIZE
	.align		4
.L_3:
        /*000c*/ 	.byte	0x04, 0x12
        /*000e*/ 	.short	(.L_5 - .L_4)
	.align		4
.L_4:
        /*0010*/ 	.word	index@(triton_poi_fused__native_batch_norm_legit_no_training_13)
        /*0014*/ 	.word	0x00000000


	//----- nvinfo : EIATTR_FRAME_SIZE
	.align		4
.L_5:
        /*0018*/ 	.byte	0x04, 0x11
        /*001a*/ 	.short	(.L_7 - .L_6)
	.align		4
.L_6:
        /*001c*/ 	.word	index@(triton_poi_fused__native_batch_norm_legit_no_training_13)
        /*0020*/ 	.word	0x00000000


	//----- nvinfo : EIATTR_MIN_STACK_SIZE
	.align		4
.L_7:
        /*0024*/ 	.byte	0x04, 0x12
        /*0026*/ 	.short	(.L_9 - .L_8)
	.align		4
.L_8:
        /*0028*/ 	.word	index@(triton_poi_fused__native_batch_norm_legit_no_training_13)
        /*002c*/ 	.word	0x00000000
.L_9:


//--------------------- .nv.info.triton_poi_fused__native_batch_norm_legit_no_training_13 --------------------------
	.section	.nv.info.triton_poi_fused__native_batch_norm_legit_no_training_13,"",@"SHT_CUDA_INFO"
	.sectionflags	@""
	.align	4


	//----- nvinfo : EIATTR_CUDA_API_VERSION
	.align		4
        /*0000*/ 	.byte	0x04, 0x37
        /*0002*/ 	.short	(.L_11 - .L_10)
.L_10:
        /*0004*/ 	.word	0x0000007c


	//----- nvinfo : EIATTR_KPARAM_INFO
	.align		4
.L_11:
        /*0008*/ 	.byte	0x04, 0x17
        /*000a*/ 	.short	(.L_13 - .L_12)
.L_12:
        /*000c*/ 	.word	0x00000000
        /*0010*/ 	.short	0x0006
        /*0012*/ 	.short	0x0030
        /*0014*/ 	.byte	0x00, 0xf0, 0x11, 0x00


	//----- nvinfo : EIATTR_KPARAM_INFO
	.align		4
.L_13:
        /*0018*/ 	.byte	0x04, 0x17
        /*001a*/ 	.short	(.L_15 - .L_14)
.L_14:
        /*001c*/ 	.word	0x00000000
        /*0020*/ 	.short	0x0005
        /*0022*/ 	.short	0x0028
        /*0024*/ 	.byte	0x00, 0xf4, 0x21, 0x00


	//----- nvinfo : EIATTR_KPARAM_INFO
	.align		4
.L_15:
        /*0028*/ 	.byte	0x04, 0x17
        /*002a*/ 	.short	(.L_17 - .L_16)
.L_16:
        /*002c*/ 	.word	0x00000000
        /*0030*/ 	.short	0x0004
        /*0032*/ 	.short	0x0020
        /*0034*/ 	.byte	0x00, 0xf4, 0x21, 0x00


	//----- nvinfo : EIATTR_KPARAM_INFO
	.align		4
.L_17:
        /*0038*/ 	.byte	0x04, 0x17
        /*003a*/ 	.short	(.L_19 - .L_18)
.L_18:
        /*003c*/ 	.word	0x00000000
        /*0040*/ 	.short	0x0003
        /*0042*/ 	.short	0x0018
        /*0044*/ 	.byte	0x00, 0xf4, 0x21, 0x00


	//----- nvinfo : EIATTR_KPARAM_INFO
	.align		4
.L_19:
        /*0048*/ 	.byte	0x04, 0x17
        /*004a*/ 	.short	(.L_21 - .L_20)
.L_20:
        /*004c*/ 	.word	0x00000000
        /*0050*/ 	.short	0x0002
        /*0052*/ 	.short	0x0010
        /*0054*/ 	.byte	0x00, 0xf4, 0x21, 0x00


	//----- nvinfo : EIATTR_KPARAM_INFO
	.align		4
.L_21:
        /*0058*/ 	.byte	0x04, 0x17
        /*005a*/ 	.short	(.L_23 - .L_22)
.L_22:
        /*005c*/ 	.word	0x00000000
        /*0060*/ 	.short	0x0001
        /*0062*/ 	.short	0x0008
        /*0064*/ 	.byte	0x00, 0xf4, 0x21, 0x00


	//----- nvinfo : EIATTR_KPARAM_INFO
	.align		4
.L_23:
        /*0068*/ 	.byte	0x04, 0x17
        /*006a*/ 	.short	(.L_25 - .L_24)
.L_24:
        /*006c*/ 	.word	0x00000000
        /*0070*/ 	.short	0x0000
        /*0072*/ 	.short	0x0000
        /*0074*/ 	.byte	0x00, 0xf4, 0x21, 0x00


	//----- nvinfo : EIATTR_SPARSE_MMA_MASK
	.align		4
.L_25:
        /*0078*/ 	.byte	0x03, 0x50
        /*007a*/ 	.short	0x0000


	//----- nvinfo : EIATTR_MAXREG_COUNT
	.align		4
        /*007c*/ 	.byte	0x03, 0x1b
        /*007e*/ 	.short	0x00ff


	//----- nvinfo : EIATTR_EXIT_INSTR_OFFSETS
	.align		4
        /*0080*/ 	.byte	0x04, 0x1c
        /*0082*/ 	.short	(.L_27 - .L_26)


	//   ....[0]....
.L_26:
        /*0084*/ 	.word	0x000002b0


	//----- nvinfo : EIATTR_REQNTID
	.align		4
.L_27:
        /*0088*/ 	.byte	0x04, 0x10
        /*008a*/ 	.short	(.L_29 - .L_28)
.L_28:
        /*008c*/ 	.word	0x00000080
        /*0090*/ 	.word	0x00000001
        /*0094*/ 	.word	0x00000001


	//----- nvinfo : EIATTR_CBANK_PARAM_SIZE
	.align		4
.L_29:
        /*0098*/ 	.byte	0x03, 0x19
        /*009a*/ 	.short	0x0034


	//----- nvinfo : EIATTR_PARAM_CBANK
	.align		4
        /*009c*/ 	.byte	0x04, 0x0a
        /*009e*/ 	.short	(.L_31 - .L_30)
	.align		4
.L_30:
        /*00a0*/ 	.word	index@(.nv.constant0.triton_poi_fused__native_batch_norm_legit_no_training_13)
        /*00a4*/ 	.short	0x0210
        /*00a6*/ 	.short	0x0034


	//----- nvinfo : EIATTR_SW_WAR
	.align		4
.L_31:
        /*00a8*/ 	.byte	0x04, 0x36
        /*00aa*/ 	.short	(.L_33 - .L_32)
.L_32:
        /*00ac*/ 	.word	0x00000008
.L_33:


//--------------------- .nv.callgraph             --------------------------
	.section	.nv.callgraph,"",@"SHT_CUDA_CALLGRAPH"
	.align	4
	.sectionentsize	8
	.align		4
        /*0000*/ 	.word	0x00000000
	.align		4
        /*0004*/ 	.word	0xffffffff
	.align		4
        /*0008*/ 	.word	0x00000000
	.align		4
        /*000c*/ 	.word	0xfffffffe
	.align		4
        /*0010*/ 	.word	0x00000000
	.align		4
        /*0014*/ 	.word	0xfffffffd
	.align		4
        /*0018*/ 	.word	0x00000000
	.align		4
        /*001c*/ 	.word	0xfffffffc


//--------------------- .nv.constant4             --------------------------
	.section	.nv.constant4,"a",@progbits
	.align	8
	.align		8
.nv.constant4:
        /*0000*/ 	.dword	_$_str
	.align		8
        /*0008*/ 	.dword	_$_str_$_2


//--------------------- .text.triton_poi_fused__native_batch_norm_legit_no_training_13 --------------------------
	.section	.text.triton_poi_fused__native_batch_norm_legit_no_training_13,"ax",@progbits
	.align	128
        .global         triton_poi_fused__native_batch_norm_legit_no_training_13
        .type           triton_poi_fused__native_batch_norm_legit_no_training_13,@function
        .size           triton_poi_fused__native_batch_norm_legit_no_training_13,(.L_x_1 - triton_poi_fused__native_batch_norm_legit_no_training_13)
        .other          triton_poi_fused__native_batch_norm_legit_no_training_13,@"STO_CUDA_ENTRY STV_DEFAULT"
triton_poi_fused__native_batch_norm_legit_no_training_13:
.text.triton_poi_fused__native_batch_norm_legit_no_training_13:
[----:B------:R-:W-:Y:S01]  /*0000*/  LDC R1, c[0x0][0x28] ;  /* 0x00000a00ff017b82 */ /* 0x000fe20000000800 */
[----:B------:R-:W1:Y:S07]  /*0010*/  S2R R0, SR_TID.X ;  /* 0x0000000000007919 */ /* 0x000e6e0000002100 */
[----:B------:R-:W2:Y:S01]  /*0020*/  LDC.64 R6, c[0x0][0x220] ;  /* 0x00008800ff067b82 */ /* 0x000ea20000000a00 */
[----:B------:R-:W-:Y:S01]  /*0030*/  ULDC.64 UR4, c[0x0][0x208] ;  /* 0x0000820000047ab9 */ /* 0x000fe20000000a00 */
[----:B------:R-:W3:Y:S06]  /*0040*/  S2R R3, SR_CTAID.X ;  /* 0x0000000000037919 */ /* 0x000eec0000002500 */
[----:B------:R-:W4:Y:S08]  /*0050*/  LDC.64 R4, c[0x0][0x218] ;  /* 0x00008600ff047b82 */ /* 0x000f300000000a00 */
[----:B------:R-:W5:Y:S08]  /*0060*/  LDC.64 R8, c[0x0][0x228] ;  /* 0x00008a00ff087b82 */ /* 0x000f700000000a00 */
[----:B------:R-:W5:Y:S01]  /*0070*/  LDC.64 R10, c[0x0][0x230] ;  /* 0x00008c00ff0a7b82 */ /* 0x000f620000000a00 */
[----:B-1----:R-:W-:-:S02]  /*0080*/  LOP3.LUT R0, R0, 0x7f, RZ, 0xc0, !PT ;  /* 0x0000007f00007812 */ /* 0x002fc400078ec0ff */
[----:B---3--:R-:W-:Y:S02]  /*0090*/  SHF.R.S32.HI R2, RZ, 0x18, R3 ;  /* 0x00000018ff027819 */ /* 0x008fe40000011403 */
[----:B------:R-:W-:Y:S02]  /*00a0*/  LEA R0, R3, R0, 0x7 ;  /* 0x0000000003007211 */ /* 0x000fe400078e38ff */
[----:B------:R-:W-:-:S04]  /*00b0*/  SGXT R3, R2, 0x1 ;  /* 0x000000010203781a */ /* 0x000fc80000000200 */
[----:B------:R-:W-:-:S04]  /*00c0*/  LEA.HI R3, R3, R0, RZ, 0x5 ;  /* 0x0000000003037211 */ /* 0x000fc800078f28ff */
[----:B------:R-:W-:-:S04]  /*00d0*/  LOP3.LUT R3, R3, 0xffffffe0, RZ, 0xc0, !PT ;  /* 0xffffffe003037812 */ /* 0x000fc800078ec0ff */
[----:B------:R-:W-:Y:S02]  /*00e0*/  IADD3 R13, R0, -R3, RZ ;  /* 0x80000003000d7210 */ /* 0x000fe40007ffe0ff */
[----:B------:R-:W1:Y:S03]  /*00f0*/  LDC.64 R2, c[0x0][0x210] ;  /* 0x00008400ff027b82 */ /* 0x000e660000000a00 */
[----:B--2---:R-:W-:-:S06]  /*0100*/  IMAD.WIDE R6, R13, 0x4, R6 ;  /* 0x000000040d067825 */ /* 0x004fcc00078e0206 */
[----:B------:R-:W2:Y:S01]  /*0110*/  LDG.E.EL R6, desc[UR4][R6.64] ;  /* 0x0000000406067981 */ /* 0x000ea2000c2e1900 */
[----:B----4-:R-:W-:-:S04]  /*0120*/  IMAD.WIDE R4, R13, 0x4, R4 ;  /* 0x000000040d047825 */ /* 0x010fc800078e0204 */
[C---:B-----5:R-:W-:Y:S02]  /*0130*/  IMAD.WIDE R8, R13.reuse, 0x4, R8 ;  /* 0x000000040d087825 */ /* 0x060fe400078e0208 */
[----:B------:R3:W4:Y:S02]  /*0140*/  LDG.E.EL R5, desc[UR4][R4.64] ;  /* 0x0000000404057981 */ /* 0x000724000c2e1900 */
[----:B0-----:R-:W-:Y:S02]  /*0150*/  IMAD.WIDE R10, R13, 0x4, R10 ;  /* 0x000000040d0a7825 */ /* 0x001fe400078e020a */
[----:B------:R-:W5:Y:S02]  /*0160*/  LDG.E.EL R8, desc[UR4][R8.64] ;  /* 0x0000000408087981 */ /* 0x000f64000c2e1900 */
[C---:B-1----:R-:W-:Y:S02]  /*0170*/  IMAD.WIDE R2, R0.reuse, 0x4, R2 ;  /* 0x0000000400027825 */ /* 0x042fe400078e0202 */
[----:B------:R-:W5:Y:S04]  /*0180*/  LDG.E.EL R11, desc[UR4][R10.64] ;  /* 0x000000040a0b7981 */ /* 0x000f68000c2e1900 */
[----:B------:R0:W4:Y:S01]  /*0190*/  LDG.E R12, desc[UR4][R2.64] ;  /* 0x00000004020c7981 */ /* 0x000122000c1e1900 */
[----:B---3--:R-:W-:Y:S01]  /*01a0*/  HFMA2.MMA R4, -RZ, RZ, 1.625, 0 ;  /* 0x3e800000ff047435 */ /* 0x008fe200000001ff */
[----:B0-----:R-:W0:Y:S02]  /*01b0*/  LDC.64 R2, c[0x0][0x238] ;  /* 0x00008e00ff027b82 */ /* 0x001e240000000a00 */
[----:B0-----:R-:W-:-:S04]  /*01c0*/  IMAD.WIDE R2, R0, 0x4, R2 ;  /* 0x0000000400027825 */ /* 0x001fc800078e0202 */
[----:B--2---:R-:W-:-:S04]  /*01d0*/  FADD R6, R6, 9.9999997473787516356e-06 ;  /* 0x3727c5ac06067421 */ /* 0x004fc80000000000 */
[----:B------:R-:W0:Y:S02]  /*01e0*/  MUFU.SQRT R7, R6 ;  /* 0x0000000600077308 */ /* 0x000e240000002000 */
[C---:B0-----:R-:W-:Y:S02]  /*01f0*/  FSETP.GT.AND P0, PT, R7.reuse, 8.50705917302346158658e+37, PT ;  /* 0x7e8000000700780b */ /* 0x041fe40003f04000 */
[----:B------:R-:W-:-:S11]  /*0200*/  FSETP.GEU.AND P1, PT, R7, 1.175494350822287508e-38, PT ;  /* 0x008000000700780b */ /* 0x000fd60003f2e000 */
[----:B------:R-:W-:-:S04]  /*0210*/  @P0 FMUL R7, R7, 0.25 ;  /* 0x3e80000007070820 */ /* 0x000fc80000400000 */
[----:B------:R-:W-:-:S06]  /*0220*/  @!P1 FMUL R7, R7, 16777216 ;  /* 0x4b80000007079820 */ /* 0x000fcc0000400000 */
[----:B------:R-:W0:Y:S01]  /*0230*/  MUFU.RCP R7, R7 ;  /* 0x0000000700077308 */ /* 0x000e220000001000 */
[----:B------:R-:W-:Y:S01]  /*0240*/  FSEL R4, R4, 1, P0 ;  /* 0x3f80000004047808 */ /* 0x000fe20000000000 */
[----:B----4-:R-:W-:-:S04]  /*0250*/  FADD R5, R12, -R5 ;  /* 0x800000050c057221 */ /* 0x010fc80000000000 */
[----:B------:R-:W-:-:S04]  /*0260*/  @!P1 FMUL R4, R4, 16777216 ;  /* 0x4b80000004049820 */ /* 0x000fc80000400000 */
[----:B0-----:R-:W-:-:S04]  /*0270*/  FMUL R4, R7, R4 ;  /* 0x0000000407047220 */ /* 0x001fc80000400000 */
[----:B------:R-:W-:-:S04]  /*0280*/  FMUL R4, R5, R4 ;  /* 0x0000000405047220 */ /* 0x000fc80000400000 */
[----:B-----5:R-:W-:-:S05]  /*0290*/  FFMA R11, R8, R4, R11 ;  /* 0x00000004080b7223 */ /* 0x020fca000000000b */
[----:B------:R-:W-:Y:S01]  /*02a0*/  STG.E desc[UR4][R2.64], R11 ;  /* 0x0000000b02007986 */ /* 0x000fe2000c101904 */
[----:B------:R-:W-:Y:S05]  /*02b0*/  EXIT ;  /* 0x000000000000794d */ /* 0x000fea0003800000 */
.L_x_0:
[----:B------:R-:W-:-:S00]  /*02c0*/  BRA `(.L_x_0) ;  /* 0xfffffffc00fc7947 */ /* 0x000fc0000383ffff */
[----:B------:R-:W-:-:S00]  /*02d0*/  NOP ;  /* 0x0000000000007918 */ /* 0x000fc00000000000 */
        /* <DEDUP_REMOVED lines=10> */
.L_x_1:


//--------------------- .nv.global.init           --------------------------
	.section	.nv.global.init,"aw",@progbits
.nv.global.init:
	.type		_$_str,@object
	.size		_$_str,(_$_str_$_2 - _$_str)
_$_str:
        /*0000*/ 	.byte	0x5f, 0x5f, 0x43, 0x55, 0x44, 0x41, 0x5f, 0x46, 0x54, 0x5a, 0x00
	.type		_$_str_$_2,@object
	.size		_$_str_$_2,(.L_1 - _$_str_$_2)
_$_str_$_2:
        /*000b*/ 	.byte	0x5f, 0x5f, 0x43, 0x55, 0x44, 0x41, 0x5f, 0x50, 0x52, 0x45, 0x43, 0x5f, 0x53, 0x51, 0x52, 0x54
        /*001b*/ 	.byte	0x00
.L_1:


//--------------------- .nv.constant0.triton_poi_fused__native_batch_norm_legit_no_training_13 --------------------------
	.section	.nv.constant0.triton_poi_fused__native_batch_norm_legit_no_training_13,"a",@progbits
	.sectionflags	@""
	.align	4
.nv.constant0.triton_poi_fused__native_batch_norm_legit_no_training_13:
	.zero		580
